//
// Generated by NVIDIA NVVM Compiler
//
// Compiler Build ID: CL-36424714
// Cuda compilation tools, release 13.0, V13.0.88
// Based on NVVM 20.0.0
//

.version 9.0
.target sm_100
.address_size 64

	// .globl	_Z7productPfS_S_i

.visible .entry _Z7productPfS_S_i(
	.param .u64 .ptr .align 1 _Z7productPfS_S_i_param_0,
	.param .u64 .ptr .align 1 _Z7productPfS_S_i_param_1,
	.param .u64 .ptr .align 1 _Z7productPfS_S_i_param_2,
	.param .u32 _Z7productPfS_S_i_param_3
)
{
	.reg .pred 	%p<10>;
	.reg .b32 	%r<40>;
	.reg .b32 	%f<67>;
	.reg .b64 	%rd<67>;

	ld.param.u64 	%rd14, [_Z7productPfS_S_i_param_0];
	ld.param.u64 	%rd15, [_Z7productPfS_S_i_param_1];
	ld.param.u32 	%r18, [_Z7productPfS_S_i_param_3];
	cvta.to.global.u64 	%rd1, %rd15;
	cvta.to.global.u64 	%rd2, %rd14;
	mov.u32 	%r19, %ctaid.x;
	mov.u32 	%r20, %ntid.x;
	mov.u32 	%r21, %tid.x;
	mad.lo.s32 	%r1, %r19, %r20, %r21;
	mov.u32 	%r22, %ctaid.y;
	mov.u32 	%r23, %ntid.y;
	mov.u32 	%r24, %tid.y;
	mad.lo.s32 	%r2, %r22, %r23, %r24;
	max.s32 	%r25, %r2, %r1;
	setp.ge.s32 	%p1, %r25, %r18;
	@%p1 bra 	$L__BB0_13;
	mul.lo.s32 	%r3, %r18, %r2;
	and.b32  	%r4, %r18, 7;
	setp.lt.u32 	%p2, %r18, 8;
	mov.f32 	%f66, 0f00000000;
	mov.b32 	%r38, 0;
	@%p2 bra 	$L__BB0_4;
	and.b32  	%r38, %r18, 2147483640;
	neg.s32 	%r36, %r38;
	mul.wide.s32 	%rd16, %r18, 4;
	add.s64 	%rd3, %rd1, %rd16;
	shl.b32 	%r7, %r18, 3;
	mul.wide.s32 	%rd17, %r18, 8;
	add.s64 	%rd4, %rd1, %rd17;
	mul.wide.s32 	%rd18, %r18, 12;
	add.s64 	%rd5, %rd1, %rd18;
	mul.wide.s32 	%rd19, %r18, 16;
	add.s64 	%rd6, %rd1, %rd19;
	mul.wide.s32 	%rd20, %r18, 20;
	add.s64 	%rd7, %rd1, %rd20;
	mul.wide.s32 	%rd21, %r18, 24;
	add.s64 	%rd8, %rd1, %rd21;
	mul.wide.s32 	%rd22, %r18, 28;
	add.s64 	%rd9, %rd1, %rd22;
	mul.wide.u32 	%rd23, %r3, 4;
	add.s64 	%rd24, %rd23, %rd2;
	add.s64 	%rd66, %rd24, 16;
	mov.f32 	%f66, 0f00000000;
	mov.u32 	%r35, %r1;
$L__BB0_3:
	.pragma "nounroll";
	mul.wide.s32 	%rd25, %r35, 4;
	add.s64 	%rd26, %rd3, %rd25;
	add.s64 	%rd27, %rd4, %rd25;
	add.s64 	%rd28, %rd5, %rd25;
	add.s64 	%rd29, %rd6, %rd25;
	add.s64 	%rd30, %rd7, %rd25;
	add.s64 	%rd31, %rd8, %rd25;
	add.s64 	%rd32, %rd9, %rd25;
	add.s64 	%rd33, %rd1, %rd25;
	ld.global.f32 	%f16, [%rd66+-16];
	ld.global.f32 	%f17, [%rd33];
	fma.rn.f32 	%f18, %f16, %f17, %f66;
	ld.global.f32 	%f19, [%rd66+-12];
	ld.global.f32 	%f20, [%rd26];
	fma.rn.f32 	%f21, %f19, %f20, %f18;
	ld.global.f32 	%f22, [%rd66+-8];
	ld.global.f32 	%f23, [%rd27];
	fma.rn.f32 	%f24, %f22, %f23, %f21;
	ld.global.f32 	%f25, [%rd66+-4];
	ld.global.f32 	%f26, [%rd28];
	fma.rn.f32 	%f27, %f25, %f26, %f24;
	ld.global.f32 	%f28, [%rd66];
	ld.global.f32 	%f29, [%rd29];
	fma.rn.f32 	%f30, %f28, %f29, %f27;
	ld.global.f32 	%f31, [%rd66+4];
	ld.global.f32 	%f32, [%rd30];
	fma.rn.f32 	%f33, %f31, %f32, %f30;
	ld.global.f32 	%f34, [%rd66+8];
	ld.global.f32 	%f35, [%rd31];
	fma.rn.f32 	%f36, %f34, %f35, %f33;
	ld.global.f32 	%f37, [%rd66+12];
	ld.global.f32 	%f38, [%rd32];
	fma.rn.f32 	%f66, %f37, %f38, %f36;
	add.s32 	%r36, %r36, 8;
	add.s32 	%r35, %r35, %r7;
	add.s64 	%rd66, %rd66, 32;
	setp.ne.s32 	%p3, %r36, 0;
	@%p3 bra 	$L__BB0_3;
$L__BB0_4:
	setp.eq.s32 	%p4, %r4, 0;
	@%p4 bra 	$L__BB0_12;
	and.b32  	%r13, %r18, 3;
	setp.lt.u32 	%p5, %r4, 4;
	@%p5 bra 	$L__BB0_7;
	add.s32 	%r27, %r38, %r3;
	mul.wide.u32 	%rd34, %r27, 4;
	add.s64 	%rd35, %rd2, %rd34;
	ld.global.f32 	%f40, [%rd35];
	mad.lo.s32 	%r28, %r38, %r18, %r1;
	mul.wide.s32 	%rd36, %r28, 4;
	add.s64 	%rd37, %rd1, %rd36;
	ld.global.f32 	%f41, [%rd37];
	fma.rn.f32 	%f42, %f40, %f41, %f66;
	cvt.u64.u32 	%rd38, %r3;
	cvt.u64.u32 	%rd39, %r38;
	add.s64 	%rd40, %rd39, %rd38;
	shl.b64 	%rd41, %rd40, 2;
	add.s64 	%rd42, %rd2, %rd41;
	ld.global.f32 	%f43, [%rd42+4];
	mul.wide.s32 	%rd43, %r18, 4;
	add.s64 	%rd44, %rd37, %rd43;
	ld.global.f32 	%f44, [%rd44];
	fma.rn.f32 	%f45, %f43, %f44, %f42;
	ld.global.f32 	%f46, [%rd42+8];
	add.s64 	%rd45, %rd44, %rd43;
	ld.global.f32 	%f47, [%rd45];
	fma.rn.f32 	%f48, %f46, %f47, %f45;
	ld.global.f32 	%f49, [%rd42+12];
	add.s64 	%rd46, %rd45, %rd43;
	ld.global.f32 	%f50, [%rd46];
	fma.rn.f32 	%f66, %f49, %f50, %f48;
	add.s32 	%r38, %r38, 4;
$L__BB0_7:
	setp.eq.s32 	%p6, %r13, 0;
	@%p6 bra 	$L__BB0_12;
	setp.eq.s32 	%p7, %r13, 1;
	@%p7 bra 	$L__BB0_10;
	add.s32 	%r29, %r38, %r3;
	mul.wide.u32 	%rd47, %r29, 4;
	add.s64 	%rd48, %rd2, %rd47;
	ld.global.f32 	%f52, [%rd48];
	mad.lo.s32 	%r30, %r38, %r18, %r1;
	mul.wide.s32 	%rd49, %r30, 4;
	add.s64 	%rd50, %rd1, %rd49;
	ld.global.f32 	%f53, [%rd50];
	fma.rn.f32 	%f54, %f52, %f53, %f66;
	cvt.u64.u32 	%rd51, %r3;
	cvt.u64.u32 	%rd52, %r38;
	add.s64 	%rd53, %rd52, %rd51;
	shl.b64 	%rd54, %rd53, 2;
	add.s64 	%rd55, %rd2, %rd54;
	ld.global.f32 	%f55, [%rd55+4];
	mul.wide.s32 	%rd56, %r18, 4;
	add.s64 	%rd57, %rd50, %rd56;
	ld.global.f32 	%f56, [%rd57];
	fma.rn.f32 	%f66, %f55, %f56, %f54;
	add.s32 	%r38, %r38, 2;
$L__BB0_10:
	and.b32  	%r31, %r18, 1;
	setp.eq.b32 	%p8, %r31, 1;
	not.pred 	%p9, %p8;
	@%p9 bra 	$L__BB0_12;
	add.s32 	%r32, %r38, %r3;
	mul.wide.u32 	%rd58, %r32, 4;
	add.s64 	%rd59, %rd2, %rd58;
	ld.global.f32 	%f57, [%rd59];
	mad.lo.s32 	%r33, %r38, %r18, %r1;
	mul.wide.s32 	%rd60, %r33, 4;
	add.s64 	%rd61, %rd1, %rd60;
	ld.global.f32 	%f58, [%rd61];
	fma.rn.f32 	%f66, %f57, %f58, %f66;
$L__BB0_12:
	ld.param.u64 	%rd65, [_Z7productPfS_S_i_param_2];
	add.s32 	%r34, %r3, %r1;
	cvta.to.global.u64 	%rd62, %rd65;
	mul.wide.s32 	%rd63, %r34, 4;
	add.s64 	%rd64, %rd62, %rd63;
	st.global.f32 	[%rd64], %f66;
$L__BB0_13:
	ret;

}
	// .globl	_Z5sum_mPfS_S_i
.visible .entry _Z5sum_mPfS_S_i(
	.param .u64 .ptr .align 1 _Z5sum_mPfS_S_i_param_0,
	.param .u64 .ptr .align 1 _Z5sum_mPfS_S_i_param_1,
	.param .u64 .ptr .align 1 _Z5sum_mPfS_S_i_param_2,
	.param .u32 _Z5sum_mPfS_S_i_param_3
)
{
	.reg .pred 	%p<2>;
	.reg .b32 	%r<12>;
	.reg .b32 	%f<4>;
	.reg .b64 	%rd<11>;

	ld.param.u64 	%rd1, [_Z5sum_mPfS_S_i_param_0];
	ld.param.u64 	%rd2, [_Z5sum_mPfS_S_i_param_1];
	ld.param.u64 	%rd3, [_Z5sum_mPfS_S_i_param_2];
	ld.param.u32 	%r3, [_Z5sum_mPfS_S_i_param_3];
	mov.u32 	%r4, %ctaid.x;
	mov.u32 	%r5, %ntid.x;
	mov.u32 	%r6, %tid.x;
	mad.lo.s32 	%r1, %r4, %r5, %r6;
	mov.u32 	%r7, %ctaid.y;
	mov.u32 	%r8, %ntid.y;
	mov.u32 	%r9, %tid.y;
	mad.lo.s32 	%r2, %r7, %r8, %r9;
	max.s32 	%r10, %r2, %r1;
	setp.ge.s32 	%p1, %r10, %r3;
	@%p1 bra 	$L__BB1_2;
	cvta.to.global.u64 	%rd4, %rd1;
	cvta.to.global.u64 	%rd5, %rd2;
	cvta.to.global.u64 	%rd6, %rd3;
	mad.lo.s32 	%r11, %r3, %r2, %r1;
	mul.wide.s32 	%rd7, %r11, 4;
	add.s64 	%rd8, %rd4, %rd7;
	ld.global.f32 	%f1, [%rd8];
	add.s64 	%rd9, %rd5, %rd7;
	ld.global.f32 	%f2, [%rd9];
	add.f32 	%f3, %f1, %f2;
	add.s64 	%rd10, %rd6, %rd7;
	st.global.f32 	[%rd10], %f3;
$L__BB1_2:
	ret;

}


// ===== COMPILED SASS (sm_100) =====

	.target	sm_100

	.elftype	@"ET_EXEC"


//--------------------- .note.nv.tkinfo           --------------------------
	.section	.note.nv.tkinfo,"",@"SHT_NOTE"
	.sectionflags	@"SHF_NOTE_NV_TKINFO"
	.tkinfo
        /*0018*/ 	.word	0x00000002
        /*0030*/ 	.string	""
        /*0030*/ 	.string	"ptxas"
        /*0030*/ 	.string	"Cuda compilation tools, release 13.0, V13.0.88"
        /*0030*/ 	.string	"Build cuda_13.0.r13.0/compiler.36424714_0"
        /*0030*/ 	.string	"-arch sm_100 -m 64 "



//--------------------- .note.nv.cuinfo           --------------------------
	.section	.note.nv.cuinfo,"",@"SHT_NOTE"
	.sectionflags	@"SHF_NOTE_NV_CUINFO"
        /*0018*/ 	.short	0x0002
        /*001a*/ 	.short	0x0064
        /*001c*/ 	.short	0x0082
	.zero		2


//--------------------- .nv.info                  --------------------------
	.section	.nv.info,"",@"SHT_CUDA_INFO"
	.align	4


	//----- nvinfo : EIATTR_REGCOUNT
	.align		4
        /*0000*/ 	.byte	0x04, 0x2f
        /*0002*/ 	.short	(.L_1 - .L_0)
	.align		4
.L_0:
        /*0004*/ 	.word	index@(_Z7productPfS_S_i)
        /*0008*/ 	.word	0x0000001e


	//----- nvinfo : EIATTR_FRAME_SIZE
	.align		4
.L_1:
        /*000c*/ 	.byte	0x04, 0x11
        /*000e*/ 	.short	(.L_3 - .L_2)
	.align		4
.L_2:
        /*0010*/ 	.word	index@(_Z7productPfS_S_i)
        /*0014*/ 	.word	0x00000000


	//----- nvinfo : EIATTR_REGCOUNT
	.align		4
.L_3:
        /*0018*/ 	.byte	0x04, 0x2f
        /*001a*/ 	.short	(.L_5 - .L_4)
	.align		4
.L_4:
        /*001c*/ 	.word	index@(_Z5sum_mPfS_S_i)
        /*0020*/ 	.word	0x0000000c


	//----- nvinfo : EIATTR_FRAME_SIZE
	.align		4
.L_5:
        /*0024*/ 	.byte	0x04, 0x11
        /*0026*/ 	.short	(.L_7 - .L_6)
	.align		4
.L_6:
        /*0028*/ 	.word	index@(_Z5sum_mPfS_S_i)
        /*002c*/ 	.word	0x00000000


	//----- nvinfo : EIATTR_MIN_STACK_SIZE
	.align		4
.L_7:
        /*0030*/ 	.byte	0x04, 0x12
        /*0032*/ 	.short	(.L_9 - .L_8)
	.align		4
.L_8:
        /*0034*/ 	.word	index@(_Z5sum_mPfS_S_i)
        /*0038*/ 	.word	0x00000000


	//----- nvinfo : EIATTR_MIN_STACK_SIZE
	.align		4
.L_9:
        /*003c*/ 	.byte	0x04, 0x12
        /*003e*/ 	.short	(.L_11 - .L_10)
	.align		4
.L_10:
        /*0040*/ 	.word	index@(_Z7productPfS_S_i)
        /*0044*/ 	.word	0x00000000
.L_11:


//--------------------- .nv.compat                --------------------------
	.section	.nv.compat,"",@"SHT_CUDA_COMPAT_INFO"
	.align	4
        /*0000*/ 	.byte	0x02, 0x09, 0x00, 0x00, 0x02, 0x02, 0x01, 0x00, 0x02, 0x05, 0x05, 0x00, 0x03, 0x07, 0x01, 0x01
        /*0010*/ 	.byte	0x02, 0x03, 0x00, 0x00, 0x02, 0x06, 0x01, 0x00, 0x04, 0x0b, 0x08, 0x00, 0x09, 0x00, 0x00, 0x00
        /*0020*/ 	.byte	0x00, 0x00, 0x00, 0x00


//--------------------- .nv.info._Z5sum_mPfS_S_i  --------------------------
	.section	.nv.info._Z5sum_mPfS_S_i,"",@"SHT_CUDA_INFO"
	.sectionflags	@""
	.align	4


	//----- nvinfo : EIATTR_CUDA_API_VERSION
	.align		4
        /*0000*/ 	.byte	0x04, 0x37
        /*0002*/ 	.short	(.L_13 - .L_12)
.L_12:
        /*0004*/ 	.word	0x00000082


	//----- nvinfo : EIATTR_KPARAM_INFO
	.align		4
.L_13:
        /*0008*/ 	.byte	0x04, 0x17
        /*000a*/ 	.short	(.L_15 - .L_14)
.L_14:
        /*000c*/ 	.word	0x00000000
        /*0010*/ 	.short	0x0003
        /*0012*/ 	.short	0x0018
        /*0014*/ 	.byte	0x00, 0xf0, 0x11, 0x00


	//----- nvinfo : EIATTR_KPARAM_INFO
	.align		4
.L_15:
        /*0018*/ 	.byte	0x04, 0x17
        /*001a*/ 	.short	(.L_17 - .L_16)
.L_16:
        /*001c*/ 	.word	0x00000000
        /*0020*/ 	.short	0x0002
        /*0022*/ 	.short	0x0010
        /*0024*/ 	.byte	0x00, 0xf5, 0x21, 0x00


	//----- nvinfo : EIATTR_KPARAM_INFO
	.align		4
.L_17:
        /*0028*/ 	.byte	0x04, 0x17
        /*002a*/ 	.short	(.L_19 - .L_18)
.L_18:
        /*002c*/ 	.word	0x00000000
        /*0030*/ 	.short	0x0001
        /*0032*/ 	.short	0x0008
        /*0034*/ 	.byte	0x00, 0xf5, 0x21, 0x00


	//----- nvinfo : EIATTR_KPARAM_INFO
	.align		4
.L_19:
        /*0038*/ 	.byte	0x04, 0x17
        /*003a*/ 	.short	(.L_21 - .L_20)
.L_20:
        /*003c*/ 	.word	0x00000000
        /*0040*/ 	.short	0x0000
        /*0042*/ 	.short	0x0000
        /*0044*/ 	.byte	0x00, 0xf5, 0x21, 0x00


	//----- nvinfo : EIATTR_SPARSE_MMA_MASK
	.align		4
.L_21:
        /*0048*/ 	.byte	0x03, 0x50
        /*004a*/ 	.short	0x0000


	//----- nvinfo : EIATTR_MAXREG_COUNT
	.align		4
        /*004c*/ 	.byte	0x03, 0x1b
        /*004e*/ 	.short	0x00ff


	//----- nvinfo : EIATTR_MERCURY_ISA_VERSION
	.align		4
        /*0050*/ 	.byte	0x03, 0x5f
        /*0052*/ 	.short	0x0101


	//----- nvinfo : EIATTR_VRC_CTA_INIT_COUNT
	.align		4
        /*0054*/ 	.byte	0x02, 0x4a
	.zero		1
	.zero		1


	//----- nvinfo : EIATTR_EXIT_INSTR_OFFSETS
	.align		4
        /*0058*/ 	.byte	0x04, 0x1c
        /*005a*/ 	.short	(.L_23 - .L_22)


	//   ....[0]....
.L_22:
        /*005c*/ 	.word	0x000000c0


	//   ....[1]....
        /*0060*/ 	.word	0x00000190


	//----- nvinfo : EIATTR_CBANK_PARAM_SIZE
	.align		4
.L_23:
        /*0064*/ 	.byte	0x03, 0x19
        /*0066*/ 	.short	0x001c


	//----- nvinfo : EIATTR_PARAM_CBANK
	.align		4
        /*0068*/ 	.byte	0x04, 0x0a
        /*006a*/ 	.short	(.L_25 - .L_24)
	.align		4
.L_24:
        /*006c*/ 	.word	index@(.nv.constant0._Z5sum_mPfS_S_i)
        /*0070*/ 	.short	0x0380
        /*0072*/ 	.short	0x001c


	//----- nvinfo : EIATTR_SW_WAR
	.align		4
.L_25:
        /*0074*/ 	.byte	0x04, 0x36
        /*0076*/ 	.short	(.L_27 - .L_26)
.L_26:
        /*0078*/ 	.word	0x00000008
.L_27:


//--------------------- .nv.info._Z7productPfS_S_i --------------------------
	.section	.nv.info._Z7productPfS_S_i,"",@"SHT_CUDA_INFO"
	.sectionflags	@""
	.align	4


	//----- nvinfo : EIATTR_CUDA_API_VERSION
	.align		4
        /*0000*/ 	.byte	0x04, 0x37
        /*0002*/ 	.short	(.L_29 - .L_28)
.L_28:
        /*0004*/ 	.word	0x00000082


	//----- nvinfo : EIATTR_KPARAM_INFO
	.align		4
.L_29:
        /*0008*/ 	.byte	0x04, 0x17
        /*000a*/ 	.short	(.L_31 - .L_30)
.L_30:
        /*000c*/ 	.word	0x00000000
        /*0010*/ 	.short	0x0003
        /*0012*/ 	.short	0x0018
        /*0014*/ 	.byte	0x00, 0xf0, 0x11, 0x00


	//----- nvinfo : EIATTR_KPARAM_INFO
	.align		4
.L_31:
        /*0018*/ 	.byte	0x04, 0x17
        /*001a*/ 	.short	(.L_33 - .L_32)
.L_32:
        /*001c*/ 	.word	0x00000000
        /*0020*/ 	.short	0x0002
        /*0022*/ 	.short	0x0010
        /*0024*/ 	.byte	0x00, 0xf5, 0x21, 0x00


	//----- nvinfo : EIATTR_KPARAM_INFO
	.align		4
.L_33:
        /*0028*/ 	.byte	0x04, 0x17
        /*002a*/ 	.short	(.L_35 - .L_34)
.L_34:
        /*002c*/ 	.word	0x00000000
        /*0030*/ 	.short	0x0001
        /*0032*/ 	.short	0x0008
        /*0034*/ 	.byte	0x00, 0xf5, 0x21, 0x00


	//----- nvinfo : EIATTR_KPARAM_INFO
	.align		4
.L_35:
        /*0038*/ 	.byte	0x04, 0x17
        /*003a*/ 	.short	(.L_37 - .L_36)
.L_36:
        /*003c*/ 	.word	0x00000000
        /*0040*/ 	.short	0x0000
        /*0042*/ 	.short	0x0000
        /*0044*/ 	.byte	0x00, 0xf5, 0x21, 0x00


	//----- nvinfo : EIATTR_SPARSE_MMA_MASK
	.align		4
.L_37:
        /*0048*/ 	.byte	0x03, 0x50
        /*004a*/ 	.short	0x0000


	//----- nvinfo : EIATTR_MAXREG_COUNT
	.align		4
        /*004c*/ 	.byte	0x03, 0x1b
        /*004e*/ 	.short	0x00ff


	//----- nvinfo : EIATTR_MERCURY_ISA_VERSION
	.align		4
        /*0050*/ 	.byte	0x03, 0x5f
        /*0052*/ 	.short	0x0101


	//----- nvinfo : EIATTR_VRC_CTA_INIT_COUNT
	.align		4
        /*0054*/ 	.byte	0x02, 0x4a
	.zero		1
	.zero		1


	//----- nvinfo : EIATTR_EXIT_INSTR_OFFSETS
	.align		4
        /*0058*/ 	.byte	0x04, 0x1c
        /*005a*/ 	.short	(.L_39 - .L_38)


	//   ....[0]....
.L_38:
        /*005c*/ 	.word	0x000000c0


	//   ....[1]....
        /*0060*/ 	.word	0x00000a90


	//----- nvinfo : EIATTR_CBANK_PARAM_SIZE
	.align		4
.L_39:
        /*0064*/ 	.byte	0x03, 0x19
        /*0066*/ 	.short	0x001c


	//----- nvinfo : EIATTR_PARAM_CBANK
	.align		4
        /*0068*/ 	.byte	0x04, 0x0a
        /*006a*/ 	.short	(.L_41 - .L_40)
	.align		4
.L_40:
        /*006c*/ 	.word	index@(.nv.constant0._Z7productPfS_S_i)
        /*0070*/ 	.short	0x0380
        /*0072*/ 	.short	0x001c


	//----- nvinfo : EIATTR_SW_WAR
	.align		4
.L_41:
        /*0074*/ 	.byte	0x04, 0x36
        /*0076*/ 	.short	(.L_43 - .L_42)
.L_42:
        /*0078*/ 	.word	0x00000008
.L_43:


//--------------------- .nv.callgraph             --------------------------
	.section	.nv.callgraph,"",@"SHT_CUDA_CALLGRAPH"
	.align	4
	.sectionentsize	8
	.align		4
        /*0000*/ 	.word	0x00000000
	.align		4
        /*0004*/ 	.word	0xffffffff
	.align		4
        /*0008*/ 	.word	0x00000000
	.align		4
        /*000c*/ 	.word	0xfffffffe
	.align		4
        /*0010*/ 	.word	0x00000000
	.align		4
        /*0014*/ 	.word	0xfffffffd
	.align		4
        /*0018*/ 	.word	0x00000000
	.align		4
        /*001c*/ 	.word	0xfffffffc


//--------------------- .text._Z5sum_mPfS_S_i     --------------------------
	.section	.text._Z5sum_mPfS_S_i,"ax",@progbits
	.align	128
        .global         _Z5sum_mPfS_S_i
        .type           _Z5sum_mPfS_S_i,@function
        .size           _Z5sum_mPfS_S_i,(.L_x_6 - _Z5sum_mPfS_S_i)
        .other          _Z5sum_mPfS_S_i,@"STO_CUDA_ENTRY STV_DEFAULT"
_Z5sum_mPfS_S_i:
.text._Z5sum_mPfS_S_i:
[----:B------:R-:W-:Y:S01]  /*0000*/  LDC R1, c[0x0][0x37c] ;  /* 0x0000df00ff017b82 */ /* 0x000fe20000000800 */
[----:B------:R-:W0:Y:S07]  /*0010*/  S2R R3, SR_TID.X ;  /* 0x0000000000037919 */ /* 0x000e2e0000002100 */
[----:B------:R-:W0:Y:S01]  /*0020*/  LDC R0, c[0x0][0x360] ;  /* 0x0000d800ff007b82 */ /* 0x000e220000000800 */
[----:B------:R-:W1:Y:S01]  /*0030*/  LDCU UR6, c[0x0][0x398] ;  /* 0x00007300ff0677ac */ /* 0x000e620008000800 */
[----:B------:R-:W2:Y:S06]  /*0040*/  S2R R2, SR_TID.Y ;  /* 0x0000000000027919 */ /* 0x000eac0000002200 */
[----:B------:R-:W0:Y:S08]  /*0050*/  S2UR UR4, SR_CTAID.X ;  /* 0x00000000000479c3 */ /* 0x000e300000002500 */
[----:B------:R-:W2:Y:S08]  /*0060*/  S2UR UR5, SR_CTAID.Y ;  /* 0x00000000000579c3 */ /* 0x000eb00000002600 */
[----:B------:R-:W2:Y:S01]  /*0070*/  LDC R7, c[0x0][0x364] ;  /* 0x0000d900ff077b82 */ /* 0x000ea20000000800 */
[----:B0-----:R-:W-:-:S02]  /*0080*/  IMAD R0, R0, UR4, R3 ;  /* 0x0000000400007c24 */ /* 0x001fc4000f8e0203 */
[----:B--2---:R-:W-:-:S05]  /*0090*/  IMAD R7, R7, UR5, R2 ;  /* 0x0000000507077c24 */ /* 0x004fca000f8e0202 */
[----:B------:R-:W-:-:S04]  /*00a0*/  VIMNMX R2, PT, PT, R0, R7, !PT ;  /* 0x0000000700027248 */ /* 0x000fc80007fe0100 */
[----:B-1----:R-:W-:-:S13]  /*00b0*/  ISETP.GE.AND P0, PT, R2, UR6, PT ;  /* 0x0000000602007c0c */ /* 0x002fda000bf06270 */
[----:B------:R-:W-:Y:S05]  /*00c0*/  @P0 EXIT ;  /* 0x000000000000094d */ /* 0x000fea0003800000 */
[----:B------:R-:W0:Y:S01]  /*00d0*/  LDC.64 R2, c[0x0][0x380] ;  /* 0x0000e000ff027b82 */ /* 0x000e220000000a00 */
[----:B------:R-:W1:Y:S01]  /*00e0*/  LDCU.64 UR4, c[0x0][0x358] ;  /* 0x00006b00ff0477ac */ /* 0x000e620008000a00 */
[----:B------:R-:W-:-:S06]  /*00f0*/  IMAD R9, R7, UR6, R0 ;  /* 0x0000000607097c24 */ /* 0x000fcc000f8e0200 */
[----:B------:R-:W2:Y:S08]  /*0100*/  LDC.64 R4, c[0x0][0x388] ;  /* 0x0000e200ff047b82 */ /* 0x000eb00000000a00 */
[----:B------:R-:W3:Y:S01]  /*0110*/  LDC.64 R6, c[0x0][0x390] ;  /* 0x0000e400ff067b82 */ /* 0x000ee20000000a00 */
[----:B0-----:R-:W-:-:S06]  /*0120*/  IMAD.WIDE R2, R9, 0x4, R2 ;  /* 0x0000000409027825 */ /* 0x001fcc00078e0202 */
[----:B-1----:R-:W4:Y:S01]  /*0130*/  LDG.E R2, desc[UR4][R2.64] ;  /* 0x0000000402027981 */ /* 0x002f22000c1e1900 */
[----:B--2---:R-:W-:-:S06]  /*0140*/  IMAD.WIDE R4, R9, 0x4, R4 ;  /* 0x0000000409047825 */ /* 0x004fcc00078e0204 */
[----:B------:R-:W4:Y:S01]  /*0150*/  LDG.E R5, desc[UR4][R4.64] ;  /* 0x0000000404057981 */ /* 0x000f22000c1e1900 */
[----:B---3--:R-:W-:-:S04]  /*0160*/  IMAD.WIDE R6, R9, 0x4, R6 ;  /* 0x0000000409067825 */ /* 0x008fc800078e0206 */
[----:B----4-:R-:W-:-:S05]  /*0170*/  FADD R9, R2, R5 ;  /* 0x0000000502097221 */ /* 0x010fca0000000000 */
[----:B------:R-:W-:Y:S01]  /*0180*/  STG.E desc[UR4][R6.64], R9 ;  /* 0x0000000906007986 */ /* 0x000fe2000c101904 */
[----:B------:R-:W-:Y:S05]  /*0190*/  EXIT ;  /* 0x000000000000794d */ /* 0x000fea0003800000 */
.L_x_0:
[----:B------:R-:W-:-:S00]  /*01a0*/  BRA `(.L_x_0) ;  /* 0xfffffffc00fc7947 */ /* 0x000fc0000383ffff */
[----:B------:R-:W-:-:S00]  /*01b0*/  NOP ;  /* 0x0000000000007918 */ /* 0x000fc00000000000 */
        /* <DEDUP_REMOVED lines=12> */
.L_x_6:


//--------------------- .text._Z7productPfS_S_i   --------------------------
	.section	.text._Z7productPfS_S_i,"ax",@progbits
	.align	128
        .global         _Z7productPfS_S_i
        .type           _Z7productPfS_S_i,@function
        .size           _Z7productPfS_S_i,(.L_x_7 - _Z7productPfS_S_i)
        .other          _Z7productPfS_S_i,@"STO_CUDA_ENTRY STV_DEFAULT"
_Z7productPfS_S_i:
.text._Z7productPfS_S_i:
        /* <DEDUP_REMOVED lines=13> */
[----:B------:R-:W-:Y:S01]  /*00d0*/  UISETP.GE.U32.AND UP0, UPT, UR20, 0x8, UPT ;  /* 0x000000081400788c */ /* 0x000fe2000bf06070 */
[----:B------:R-:W-:Y:S02]  /*00e0*/  HFMA2 R12, -RZ, RZ, 0, 0 ;  /* 0x00000000ff0c7431 */ /* 0x000fe400000001ff */
[----:B------:R-:W-:Y:S01]  /*00f0*/  IMAD R13, R13, UR20, RZ ;  /* 0x000000140d0d7c24 */ /* 0x000fe2000f8e02ff */
[----:B------:R-:W-:Y:S01]  /*0100*/  UMOV UR4, URZ ;  /* 0x000000ff00047c82 */ /* 0x000fe20008000000 */
[----:B------:R-:W0:Y:S04]  /*0110*/  LDCU.64 UR18, c[0x0][0x358] ;  /* 0x00006b00ff1277ac */ /* 0x000e280008000a00 */
[----:B------:R-:W-:Y:S05]  /*0120*/  BRA.U !UP0, `(.L_x_1) ;  /* 0x0000000508047547 */ /* 0x000fea000b800000 */
[----:B------:R-:W1:Y:S01]  /*0130*/  LDCU.128 UR24, c[0x0][0x380] ;  /* 0x00007000ff1877ac */ /* 0x000e620008000c00 */
[----:B------:R-:W-:Y:S02]  /*0140*/  MOV R12, RZ ;  /* 0x000000ff000c7202 */ /* 0x000fe40000000f00 */
[----:B------:R-:W-:Y:S01]  /*0150*/  MOV R14, R0 ;  /* 0x00000000000e7202 */ /* 0x000fe20000000f00 */
[----:B------:R-:W-:-:S04]  /*0160*/  ULOP3.LUT UR4, UR20, 0x7ffffff8, URZ, 0xc0, !UPT ;  /* 0x7ffffff814047892 */ /* 0x000fc8000f8ec0ff */
[----:B------:R-:W-:Y:S01]  /*0170*/  UIADD3 UR5, UPT, UPT, -UR4, URZ, URZ ;  /* 0x000000ff04057290 */ /* 0x000fe2000fffe1ff */
[----:B-1----:R-:W-:Y:S01]  /*0180*/  MOV R2, UR24 ;  /* 0x0000001800027c02 */ /* 0x002fe20008000f00 */
[----:B------:R-:W-:Y:S01]  /*0190*/  UIMAD.WIDE UR6, UR20, 0x8, UR26 ;  /* 0x00000008140678a5 */ /* 0x000fe2000f8e021a */
[----:B------:R-:W-:Y:S01]  /*01a0*/  MOV R3, UR25 ;  /* 0x0000001900037c02 */ /* 0x000fe20008000f00 */
[----:B------:R-:W-:Y:S02]  /*01b0*/  UIMAD.WIDE UR8, UR20, 0xc, UR26 ;  /* 0x0000000c140878a5 */ /* 0x000fe4000f8e021a */
[----:B------:R-:W-:Y:S01]  /*01c0*/  UIMAD.WIDE UR10, UR20, 0x10, UR26 ;  /* 0x00000010140a78a5 */ /* 0x000fe2000f8e021a */
[----:B------:R-:W-:Y:S01]  /*01d0*/  IMAD.WIDE.U32 R2, R13, 0x4, R2 ;  /* 0x000000040d027825 */ /* 0x000fe200078e0002 */
[----:B------:R-:W-:Y:S02]  /*01e0*/  UIMAD.WIDE UR12, UR20, 0x14, UR26 ;  /* 0x00000014140c78a5 */ /* 0x000fe4000f8e021a */
[----:B------:R-:W-:Y:S01]  /*01f0*/  UIMAD.WIDE UR14, UR20, 0x18, UR26 ;  /* 0x00000018140e78a5 */ /* 0x000fe2000f8e021a */
[----:B------:R-:W-:Y:S01]  /*0200*/  IADD3 R2, P0, PT, R2, 0x10, RZ ;  /* 0x0000001002027810 */ /* 0x000fe20007f1e0ff */
[----:B------:R-:W-:-:S03]  /*0210*/  UIMAD.WIDE UR16, UR20, 0x1c, UR26 ;  /* 0x0000001c141078a5 */ /* 0x000fc6000f8e021a */
[----:B------:R-:W-:-:S09]  /*0220*/  IADD3.X R3, PT, PT, RZ, R3, RZ, P0, !PT ;  /* 0x00000003ff037210 */ /* 0x000fd200007fe4ff */
.L_x_2:
[----:B------:R-:W-:Y:S01]  /*0230*/  UIMAD.WIDE UR22, UR20, 0x4, UR26 ;  /* 0x00000004141678a5 */ /* 0x000fe2000f8e021a */
[----:B------:R-:W-:Y:S02]  /*0240*/  IMAD.MOV.U32 R23, RZ, RZ, 0x4 ;  /* 0x00000004ff177424 */ /* 0x000fe400078e00ff */
[----:B------:R-:W-:Y:S01]  /*0250*/  HFMA2 R11, -RZ, RZ, 0, 2.384185791015625e-07 ;  /* 0x00000004ff0b7431 */ /* 0x000fe200000001ff */
[----:B------:R-:W-:Y:S01]  /*0260*/  MOV R25, 0x4 ;  /* 0x0000000400197802 */ /* 0x000fe20000000f00 */
[----:B0-----:R-:W2:Y:S01]  /*0270*/  LDG.E R21, desc[UR18][R2.64+-0x10] ;  /* 0xfffff01202157981 */ /* 0x001ea2000c1e1900 */
[C---:B------:R-:W-:Y:S01]  /*0280*/  IMAD.WIDE R22, R14.reuse, R23, UR26 ;  /* 0x0000001a0e167e25 */ /* 0x040fe2000f8e0217 */
[----:B------:R-:W-:Y:S02]  /*0290*/  MOV R8, UR22 ;  /* 0x0000001600087c02 */ /* 0x000fe40008000f00 */
[----:B------:R-:W-:Y:S01]  /*02a0*/  MOV R9, UR23 ;  /* 0x0000001700097c02 */ /* 0x000fe20008000f00 */
[----:B------:R-:W3:Y:S02]  /*02b0*/  LDG.E R19, desc[UR18][R2.64+-0xc] ;  /* 0xfffff41202137981 */ /* 0x000ee4000c1e1900 */
[----:B------:R-:W-:-:S02]  /*02c0*/  IMAD.WIDE R8, R14, 0x4, R8 ;  /* 0x000000040e087825 */ /* 0x000fc400078e0208 */
[----:B------:R-:W2:Y:S01]  /*02d0*/  LDG.E R22, desc[UR18][R22.64] ;  /* 0x0000001216167981 */ /* 0x000ea2000c1e1900 */
[----:B------:R-:W-:Y:S01]  /*02e0*/  MOV R5, 0x4 ;  /* 0x0000000400057802 */ /* 0x000fe20000000f00 */
[C---:B------:R-:W-:Y:S02]  /*02f0*/  IMAD.WIDE R24, R14.reuse, R25, UR6 ;  /* 0x000000060e187e25 */ /* 0x040fe4000f8e0219 */
[----:B------:R0:W3:Y:S02]  /*0300*/  LDG.E R20, desc[UR18][R8.64] ;  /* 0x0000001208147981 */ /* 0x0000e4000c1e1900 */
[----:B------:R-:W-:Y:S02]  /*0310*/  IMAD.WIDE R10, R14, R11, UR8 ;  /* 0x000000080e0a7e25 */ /* 0x000fe4000f8e020b */
[----:B------:R-:W4:Y:S04]  /*0320*/  LDG.E R18, desc[UR18][R24.64] ;  /* 0x0000001218127981 */ /* 0x000f28000c1e1900 */
[----:B------:R-:W4:Y:S01]  /*0330*/  LDG.E R17, desc[UR18][R2.64+-0x8] ;  /* 0xfffff81202117981 */ /* 0x000f22000c1e1900 */
[----:B0-----:R-:W-:-:S02]  /*0340*/  HFMA2 R9, -RZ, RZ, 0, 2.384185791015625e-07 ;  /* 0x00000004ff097431 */ /* 0x001fc400000001ff */
[----:B------:R-:W-:Y:S01]  /*0350*/  IMAD.MOV.U32 R7, RZ, RZ, 0x4 ;  /* 0x00000004ff077424 */ /* 0x000fe200078e00ff */
[----:B------:R0:W5:Y:S01]  /*0360*/  LDG.E R16, desc[UR18][R10.64] ;  /* 0x000000120a107981 */ /* 0x000162000c1e1900 */
[----:B------:R-:W-:-:S03]  /*0370*/  IMAD.WIDE R4, R14, R5, UR10 ;  /* 0x0000000a0e047e25 */ /* 0x000fc6000f8e0205 */
[----:B------:R-:W5:Y:S01]  /*0380*/  LDG.E R15, desc[UR18][R2.64+-0x4] ;  /* 0xfffffc12020f7981 */ /* 0x000f62000c1e1900 */
[C---:B------:R-:W-:Y:S01]  /*0390*/  IMAD.WIDE R6, R14.reuse, R7, UR12 ;  /* 0x0000000c0e067e25 */ /* 0x040fe2000f8e0207 */
[----:B------:R-:W-:Y:S02]  /*03a0*/  MOV R27, 0x4 ;  /* 0x00000004001b7802 */ /* 0x000fe40000000f00 */
[----:B------:R1:W5:Y:S01]  /*03b0*/  LDG.E R4, desc[UR18][R4.64] ;  /* 0x0000001204047981 */ /* 0x000362000c1e1900 */
[----:B------:R-:W-:-:S03]  /*03c0*/  IMAD.WIDE R8, R14, R9, UR14 ;  /* 0x0000000e0e087e25 */ /* 0x000fc6000f8e0209 */
[----:B------:R-:W5:Y:S01]  /*03d0*/  LDG.E R23, desc[UR18][R2.64] ;  /* 0x0000001202177981 */ /* 0x000f62000c1e1900 */
[----:B0-----:R-:W-:-:S03]  /*03e0*/  IMAD.WIDE R10, R14, R27, UR16 ;  /* 0x000000100e0a7e25 */ /* 0x001fc6000f8e021b */
[----:B------:R-:W5:Y:S04]  /*03f0*/  LDG.E R7, desc[UR18][R6.64] ;  /* 0x0000001206077981 */ /* 0x000f68000c1e1900 */
[----:B------:R-:W5:Y:S04]  /*0400*/  LDG.E R24, desc[UR18][R2.64+0x4] ;  /* 0x0000041202187981 */ /* 0x000f68000c1e1900 */
[----:B------:R-:W5:Y:S04]  /*0410*/  LDG.E R8, desc[UR18][R8.64] ;  /* 0x0000001208087981 */ /* 0x000f68000c1e1900 */
[----:B------:R-:W5:Y:S04]  /*0420*/  LDG.E R25, desc[UR18][R2.64+0x8] ;  /* 0x0000081202197981 */ /* 0x000f68000c1e1900 */
[----:B------:R-:W5:Y:S04]  /*0430*/  LDG.E R10, desc[UR18][R10.64] ;  /* 0x000000120a0a7981 */ /* 0x000f68000c1e1900 */
[----:B------:R0:W5:Y:S01]  /*0440*/  LDG.E R27, desc[UR18][R2.64+0xc] ;  /* 0x00000c12021b7981 */ /* 0x000162000c1e1900 */
[----:B------:R-:W-:-:S04]  /*0450*/  UIADD3 UR5, UPT, UPT, UR5, 0x8, URZ ;  /* 0x0000000805057890 */ /* 0x000fc8000fffe0ff */
[----:B------:R-:W-:Y:S01]  /*0460*/  UISETP.NE.AND UP0, UPT, UR5, URZ, UPT ;  /* 0x000000ff0500728c */ /* 0x000fe2000bf05270 */
[----:B-1----:R-:W-:Y:S02]  /*0470*/  MOV R5, UR20 ;  /* 0x0000001400057c02 */ /* 0x002fe40008000f00 */
[----:B0-----:R-:W-:Y:S02]  /*0480*/  IADD3 R2, P0, PT, R2, 0x20, RZ ;  /* 0x0000002002027810 */ /* 0x001fe40007f1e0ff */
[----:B------:R-:W-:Y:S02]  /*0490*/  LEA R14, R5, R14, 0x3 ;  /* 0x0000000e050e7211 */ /* 0x000fe400078e18ff */
[----:B------:R-:W-:Y:S01]  /*04a0*/  IADD3.X R3, PT, PT, RZ, R3, RZ, P0, !PT ;  /* 0x00000003ff037210 */ /* 0x000fe200007fe4ff */
[----:B--2---:R-:W-:-:S04]  /*04b0*/  FFMA R22, R21, R22, R12 ;  /* 0x0000001615167223 */ /* 0x004fc8000000000c */
[----:B---3--:R-:W-:-:S04]  /*04c0*/  FFMA R20, R19, R20, R22 ;  /* 0x0000001413147223 */ /* 0x008fc80000000016 */
[----:B----4-:R-:W-:-:S04]  /*04d0*/  FFMA R18, R17, R18, R20 ;  /* 0x0000001211127223 */ /* 0x010fc80000000014 */
[----:B-----5:R-:W-:-:S04]  /*04e0*/  FFMA R16, R15, R16, R18 ;  /* 0x000000100f107223 */ /* 0x020fc80000000012 */
[----:B------:R-:W-:-:S04]  /*04f0*/  FFMA R23, R23, R4, R16 ;  /* 0x0000000417177223 */ /* 0x000fc80000000010 */
[----:B------:R-:W-:-:S04]  /*0500*/  FFMA R24, R24, R7, R23 ;  /* 0x0000000718187223 */ /* 0x000fc80000000017 */
[----:B------:R-:W-:-:S04]  /*0510*/  FFMA R8, R25, R8, R24 ;  /* 0x0000000819087223 */ /* 0x000fc80000000018 */
[----:B------:R-:W-:Y:S01]  /*0520*/  FFMA R12, R27, R10, R8 ;  /* 0x0000000a1b0c7223 */ /* 0x000fe20000000008 */
[----:B------:R-:W-:Y:S06]  /*0530*/  BRA.U UP0, `(.L_x_2) ;  /* 0xfffffffd003c7547 */ /* 0x000fec000b83ffff */
.L_x_1:
[----:B------:R-:W-:-:S04]  /*0540*/  ULOP3.LUT UR6, UR20, 0x7, URZ, 0xc0, !UPT ;  /* 0x0000000714067892 */ /* 0x000fc8000f8ec0ff */
[----:B------:R-:W-:-:S09]  /*0550*/  UISETP.NE.AND UP0, UPT, UR6, URZ, UPT ;  /* 0x000000ff0600728c */ /* 0x000fd2000bf05270 */
[----:B------:R-:W-:Y:S05]  /*0560*/  BRA.U !UP0, `(.L_x_3) ;  /* 0x0000000508387547 */ /* 0x000fea000b800000 */
[----:B------:R-:W-:Y:S02]  /*0570*/  UISETP.GE.U32.AND UP0, UPT, UR6, 0x4, UPT ;  /* 0x000000040600788c */ /* 0x000fe4000bf06070 */
[----:B------:R-:W-:-:S04]  /*0580*/  ULOP3.LUT UR5, UR20, 0x3, URZ, 0xc0, !UPT ;  /* 0x0000000314057892 */ /* 0x000fc8000f8ec0ff */
[----:B------:R-:W-:-:S03]  /*0590*/  UISETP.NE.AND UP1, UPT, UR5, URZ, UPT ;  /* 0x000000ff0500728c */ /* 0x000fc6000bf25270 */
[----:B------:R-:W-:Y:S08]  /*05a0*/  BRA.U !UP0, `(.L_x_4) ;  /* 0x00000001087c7547 */ /* 0x000ff0000b800000 */
[----:B------:R-:W1:Y:S01]  /*05b0*/  LDC.64 R6, c[0x0][0x388] ;  /* 0x0000e200ff067b82 */ /* 0x000e620000000a00 */
[----:B------:R-:W2:Y:S01]  /*05c0*/  LDCU.64 UR6, c[0x0][0x380] ;  /* 0x00007000ff0677ac */ /* 0x000ea20008000a00 */
[----:B------:R-:W-:Y:S01]  /*05d0*/  IMAD.U32 R9, RZ, RZ, UR4 ;  /* 0x00000004ff097e24 */ /* 0x000fe2000f8e00ff */
[C---:B------:R-:W-:Y:S02]  /*05e0*/  IADD3 R3, PT, PT, R13.reuse, UR4, RZ ;  /* 0x000000040d037c10 */ /* 0x040fe4000fffe0ff */
[----:B------:R-:W-:Y:S01]  /*05f0*/  IADD3 R10, P0, PT, R13, UR4, RZ ;  /* 0x000000040d0a7c10 */ /* 0x000fe2000ff1e0ff */
[----:B------:R-:W-:Y:S01]  /*0600*/  IMAD R9, R9, UR20, R0 ;  /* 0x0000001409097c24 */ /* 0x000fe2000f8e0200 */
[----:B------:R-:W-:Y:S01]  /*0610*/  MOV R11, UR20 ;  /* 0x00000014000b7c02 */ /* 0x000fe20008000f00 */
[----:B------:R-:W3:Y:S01]  /*0620*/  LDC.64 R4, c[0x0][0x380] ;  /* 0x0000e000ff047b82 */ /* 0x000ee20000000a00 */
[----:B------:R-:W-:Y:S01]  /*0630*/  MOV R15, UR20 ;  /* 0x00000014000f7c02 */ /* 0x000fe20008000f00 */
[----:B-1----:R-:W-:Y:S01]  /*0640*/  IMAD.WIDE R6, R9, 0x4, R6 ;  /* 0x0000000409067825 */ /* 0x002fe200078e0206 */
[----:B------:R-:W-:-:S05]  /*0650*/  MOV R9, UR20 ;  /* 0x0000001400097c02 */ /* 0x000fca0008000f00 */
[----:B------:R-:W-:Y:S02]  /*0660*/  IMAD.WIDE R8, R9, 0x4, R6 ;  /* 0x0000000409087825 */ /* 0x000fe400078e0206 */
[----:B0-----:R-:W4:Y:S02]  /*0670*/  LDG.E R6, desc[UR18][R6.64] ;  /* 0x0000001206067981 */ /* 0x001f24000c1e1900 */
[----:B---3--:R-:W-:Y:S01]  /*0680*/  IMAD.WIDE.U32 R4, R3, 0x4, R4 ;  /* 0x0000000403047825 */ /* 0x008fe200078e0004 */
[----:B------:R-:W-:Y:S01]  /*0690*/  IADD3.X R3, PT, PT, RZ, RZ, RZ, P0, !PT ;  /* 0x000000ffff037210 */ /* 0x000fe200007fe4ff */
[----:B------:R-:W3:Y:S01]  /*06a0*/  LDG.E R17, desc[UR18][R8.64] ;  /* 0x0000001208117981 */ /* 0x000ee2000c1e1900 */
[----:B--2---:R-:W-:-:S03]  /*06b0*/  LEA R2, P0, R10, UR6, 0x2 ;  /* 0x000000060a027c11 */ /* 0x004fc6000f8010ff */
[----:B------:R-:W4:Y:S01]  /*06c0*/  LDG.E R5, desc[UR18][R4.64] ;  /* 0x0000001204057981 */ /* 0x000f22000c1e1900 */
[----:B------:R-:W-:Y:S01]  /*06d0*/  LEA.HI.X R3, R10, UR7, R3, 0x2, P0 ;  /* 0x000000070a037c11 */ /* 0x000fe200080f1403 */
[----:B------:R-:W-:-:S04]  /*06e0*/  IMAD.WIDE R10, R11, 0x4, R8 ;  /* 0x000000040b0a7825 */ /* 0x000fc800078e0208 */
[----:B------:R-:W3:Y:S01]  /*06f0*/  LDG.E R16, desc[UR18][R2.64+0x4] ;  /* 0x0000041202107981 */ /* 0x000ee2000c1e1900 */
[----:B------:R-:W-:-:S03]  /*0700*/  IMAD.WIDE R14, R15, 0x4, R10 ;  /* 0x000000040f0e7825 */ /* 0x000fc600078e020a */
[----:B------:R-:W2:Y:S04]  /*0710*/  LDG.E R19, desc[UR18][R10.64] ;  /* 0x000000120a137981 */ /* 0x000ea8000c1e1900 */
[----:B------:R-:W2:Y:S04]  /*0720*/  LDG.E R18, desc[UR18][R2.64+0x8] ;  /* 0x0000081202127981 */ /* 0x000ea8000c1e1900 */
[----:B------:R-:W5:Y:S04]  /*0730*/  LDG.E R20, desc[UR18][R2.64+0xc] ;  /* 0x00000c1202147981 */ /* 0x000f68000c1e1900 */
[----:B------:R-:W5:Y:S01]  /*0740*/  LDG.E R14, desc[UR18][R14.64] ;  /* 0x000000120e0e7981 */ /* 0x000f62000c1e1900 */
[----:B------:R-:W-:Y:S01]  /*0750*/  UIADD3 UR4, UPT, UPT, UR4, 0x4, URZ ;  /* 0x0000000404047890 */ /* 0x000fe2000fffe0ff */
[----:B----4-:R-:W-:-:S04]  /*0760*/  FFMA R5, R5, R6, R12 ;  /* 0x0000000605057223 */ /* 0x010fc8000000000c */
[----:B---3--:R-:W-:-:S04]  /*0770*/  FFMA R5, R16, R17, R5 ;  /* 0x0000001110057223 */ /* 0x008fc80000000005 */
[----:B--2---:R-:W-:-:S04]  /*0780*/  FFMA R5, R18, R19, R5 ;  /* 0x0000001312057223 */ /* 0x004fc80000000005 */
[----:B-----5:R-:W-:-:S07]  /*0790*/  FFMA R12, R20, R14, R5 ;  /* 0x0000000e140c7223 */ /* 0x020fce0000000005 */
.L_x_4:
[----:B------:R-:W-:Y:S05]  /*07a0*/  BRA.U !UP1, `(.L_x_3) ;  /* 0x0000000109a87547 */ /* 0x000fea000b800000 */
[----:B------:R-:W-:Y:S01]  /*07b0*/  UISETP.NE.AND UP0, UPT, UR5, 0x1, UPT ;  /* 0x000000010500788c */ /* 0x000fe2000bf05270 */
[----:B------:R-:W-:Y:S01]  /*07c0*/  MOV R7, UR4 ;  /* 0x0000000400077c02 */ /* 0x000fe20008000f00 */
[----:B------:R-:W-:Y:S02]  /*07d0*/  ULOP3.LUT UR5, UR20, 0x1, URZ, 0xc0, !UPT ;  /* 0x0000000114057892 */ /* 0x000fe4000f8ec0ff */
[----:B------:R-:W-:Y:S02]  /*07e0*/  MOV R15, UR20 ;  /* 0x00000014000f7c02 */ /* 0x000fe40008000f00 */
[----:B------:R-:W-:Y:S01]  /*07f0*/  UISETP.NE.U32.AND UP1, UPT, UR5, 0x1, UPT ;  /* 0x000000010500788c */ /* 0x000fe2000bf25070 */
[----:B------:R-:W-:-:S04]  /*0800*/  PLOP3.LUT P1, PT, PT, PT, UP0, 0x80, 0x8 ;  /* 0x000000000008781c */ /* 0x000fc80003f2f008 */
[----:B------:R-:W1:Y:S01]  /*0810*/  @UP0 LDCU.128 UR8, c[0x0][0x380] ;  /* 0x00007000ff0807ac */ /* 0x000e620008000c00 */
[----:B------:R-:W-:Y:S01]  /*0820*/  PLOP3.LUT P0, PT, PT, PT, UP1, 0x80, 0x8 ;  /* 0x000000000008781c */ /* 0x000fe20003f0f018 */
[----:B------:R-:W2:Y:S04]  /*0830*/  @UP0 LDCU.64 UR6, c[0x0][0x380] ;  /* 0x00007000ff0607ac */ /* 0x000ea80008000a00 */
[----:B------:R-:W3:Y:S03]  /*0840*/  @!UP1 LDCU.128 UR12, c[0x0][0x380] ;  /* 0x00007000ff0c97ac */ /* 0x000ee60008000c00 */
[C---:B------:R-:W-:Y:S02]  /*0850*/  @P1 IADD3 R3, PT, PT, R13.reuse, UR4, RZ ;  /* 0x000000040d031c10 */ /* 0x040fe4000fffe0ff */
[----:B------:R-:W-:Y:S01]  /*0860*/  @P1 IADD3 R6, P2, PT, R13, UR4, RZ ;  /* 0x000000040d061c10 */ /* 0x000fe2000ff5e0ff */
[----:B------:R-:W-:Y:S01]  /*0870*/  @UP0 UIADD3 UR4, UPT, UPT, UR4, 0x2, URZ ;  /* 0x0000000204040890 */ /* 0x000fe2000fffe0ff */
[----:B-1----:R-:W-:Y:S01]  /*0880*/  MOV R11, UR9 ;  /* 0x00000009000b7c02 */ /* 0x002fe20008000f00 */
[----:B------:R-:W-:Y:S01]  /*0890*/  IMAD.U32 R10, RZ, RZ, UR8 ;  /* 0x00000008ff0a7e24 */ /* 0x000fe2000f8e00ff */
[----:B------:R-:W-:-:S02]  /*08a0*/  MOV R4, UR10 ;  /* 0x0000000a00047c02 */ /* 0x000fc40008000f00 */
[----:B------:R-:W-:Y:S01]  /*08b0*/  MOV R5, UR11 ;  /* 0x0000000b00057c02 */ /* 0x000fe20008000f00 */
[----:B------:R-:W-:-:S04]  /*08c0*/  @P1 IMAD.WIDE.U32 R10, R3, 0x4, R10 ;  /* 0x00000004030a1825 */ /* 0x000fc800078e000a */
[----:B------:R-:W-:Y:S01]  /*08d0*/  @P1 IMAD R3, R7, UR20, R0 ;  /* 0x0000001407031c24 */ /* 0x000fe2000f8e0200 */
[----:B------:R-:W-:Y:S01]  /*08e0*/  @P1 IADD3.X R7, PT, PT, RZ, RZ, RZ, P2, !PT ;  /* 0x000000ffff071210 */ /* 0x000fe200017fe4ff */
[----:B------:R-:W-:Y:S01]  /*08f0*/  IMAD.U32 R19, RZ, RZ, UR4 ;  /* 0x00000004ff137e24 */ /* 0x000fe2000f8e00ff */
[C---:B--2---:R-:W-:Y:S01]  /*0900*/  @P1 LEA R2, P2, R6.reuse, UR6, 0x2 ;  /* 0x0000000606021c11 */ /* 0x044fe2000f8410ff */
[----:B------:R-:W-:Y:S01]  /*0910*/  @P1 IMAD.WIDE R4, R3, 0x4, R4 ;  /* 0x0000000403041825 */ /* 0x000fe200078e0204 */
[----:B------:R-:W-:Y:S01]  /*0920*/  @!P0 IADD3 R17, PT, PT, R13, UR4, RZ ;  /* 0x000000040d118c10 */ /* 0x000fe2000fffe0ff */
[----:B0-----:R-:W2:Y:S01]  /*0930*/  @P1 LDG.E R11, desc[UR18][R10.64] ;  /* 0x000000120a0b1981 */ /* 0x001ea2000c1e1900 */
[----:B------:R-:W-:Y:S01]  /*0940*/  @P1 LEA.HI.X R3, R6, UR7, R7, 0x2, P2 ;  /* 0x0000000706031c11 */ /* 0x000fe200090f1407 */
[----:B------:R-:W-:Y:S01]  /*0950*/  @!P0 IMAD R19, R19, UR20, R0 ;  /* 0x0000001413138c24 */ /* 0x000fe2000f8e0200 */
[----:B---3--:R-:W-:Y:S01]  /*0960*/  MOV R6, UR12 ;  /* 0x0000000c00067c02 */ /* 0x008fe20008000f00 */
[----:B------:R-:W-:Y:S01]  /*0970*/  @P1 IMAD.WIDE R14, R15, 0x4, R4 ;  /* 0x000000040f0e1825 */ /* 0x000fe200078e0204 */
[----:B------:R-:W-:Y:S01]  /*0980*/  MOV R7, UR13 ;  /* 0x0000000d00077c02 */ /* 0x000fe20008000f00 */
[----:B------:R-:W2:Y:S01]  /*0990*/  @P1 LDG.E R4, desc[UR18][R4.64] ;  /* 0x0000001204041981 */ /* 0x000ea2000c1e1900 */
[----:B------:R-:W-:-:S02]  /*09a0*/  MOV R8, UR14 ;  /* 0x0000000e00087c02 */ /* 0x000fc40008000f00 */
[----:B------:R-:W-:Y:S01]  /*09b0*/  MOV R9, UR15 ;  /* 0x0000000f00097c02 */ /* 0x000fe20008000f00 */
[----:B------:R-:W-:Y:S01]  /*09c0*/  @!P0 IMAD.WIDE.U32 R6, R17, 0x4, R6 ;  /* 0x0000000411068825 */ /* 0x000fe200078e0006 */
[----:B------:R-:W3:Y:S03]  /*09d0*/  @P1 LDG.E R14, desc[UR18][R14.64] ;  /* 0x000000120e0e1981 */ /* 0x000ee6000c1e1900 */
[----:B------:R-:W-:Y:S01]  /*09e0*/  @!P0 IMAD.WIDE R8, R19, 0x4, R8 ;  /* 0x0000000413088825 */ /* 0x000fe200078e0208 */
[----:B------:R-:W3:Y:S04]  /*09f0*/  @P1 LDG.E R2, desc[UR18][R2.64+0x4] ;  /* 0x0000041202021981 */ /* 0x000ee8000c1e1900 */
[----:B------:R-:W4:Y:S04]  /*0a00*/  @!P0 LDG.E R7, desc[UR18][R6.64] ;  /* 0x0000001206078981 */ /* 0x000f28000c1e1900 */
[----:B------:R-:W4:Y:S01]  /*0a10*/  @!P0 LDG.E R8, desc[UR18][R8.64] ;  /* 0x0000001208088981 */ /* 0x000f22000c1e1900 */
[----:B--2---:R-:W-:-:S04]  /*0a20*/  @P1 FFMA R11, R11, R4, R12 ;  /* 0x000000040b0b1223 */ /* 0x004fc8000000000c */
[----:B---3--:R-:W-:-:S04]  /*0a30*/  @P1 FFMA R12, R2, R14, R11 ;  /* 0x0000000e020c1223 */ /* 0x008fc8000000000b */
[----:B----4-:R-:W-:-:S07]  /*0a40*/  @!P0 FFMA R12, R7, R8, R12 ;  /* 0x00000008070c8223 */ /* 0x010fce000000000c */
.L_x_3:
[----:B------:R-:W1:Y:S01]  /*0a50*/  LDC.64 R2, c[0x0][0x390] ;  /* 0x0000e400ff027b82 */ /* 0x000e620000000a00 */
[----:B------:R-:W-:-:S05]  /*0a60*/  IADD3 R13, PT, PT, R0, R13, RZ ;  /* 0x0000000d000d7210 */ /* 0x000fca0007ffe0ff */
[----:B-1----:R-:W-:-:S05]  /*0a70*/  IMAD.WIDE R2, R13, 0x4, R2 ;  /* 0x000000040d027825 */ /* 0x002fca00078e0202 */
[----:B0-----:R-:W-:Y:S01]  /*0a80*/  STG.E desc[UR18][R2.64], R12 ;  /* 0x0000000c02007986 */ /* 0x001fe2000c101912 */
[----:B------:R-:W-:Y:S05]  /*0a90*/  EXIT ;  /* 0x000000000000794d */ /* 0x000fea0003800000 */
.L_x_5:
        /* <DEDUP_REMOVED lines=14> */
.L_x_7:


//--------------------- .nv.shared.reserved.0     --------------------------
	.section	.nv.shared.reserved.0,"aw",@nobits
	.weak		__nv_reservedSMEM_offset_0_alias
	.size		__nv_reservedSMEM_offset_0_alias, 0, 64
	.other		__nv_reservedSMEM_offset_0_alias,@"STO_CUDA_RESERVED_SHARED STV_DEFAULT"
__nv_reservedSMEM_offset_0_alias:
	.zero		0
	.zero		64


//--------------------- .nv.constant0._Z5sum_mPfS_S_i --------------------------
	.section	.nv.constant0._Z5sum_mPfS_S_i,"a",@progbits
	.sectionflags	@""
	.align	4
.nv.constant0._Z5sum_mPfS_S_i:
	.zero		924


//--------------------- .nv.constant0._Z7productPfS_S_i --------------------------
	.section	.nv.constant0._Z7productPfS_S_i,"a",@progbits
	.sectionflags	@""
	.align	4
.nv.constant0._Z7productPfS_S_i:
	.zero		924


//--------------------- SYMBOLS --------------------------

	.type		.nv.reservedSmem.offset0,@object
	.size		.nv.reservedSmem.offset0,0x4
